//
// Generated by NVIDIA NVVM Compiler
//
// Compiler Build ID: CL-36424714
// Cuda compilation tools, release 13.0, V13.0.88
// Based on NVVM 20.0.0
//

.version 9.0
.target sm_100
.address_size 64

	// .globl	_Z9vectoraddPfS_S_
.global .align 1 .b8 _ZN34_INTERNAL_3394e305_4_k_cu_7689a9934cuda3std3__45__cpo5beginE[1];
.global .align 1 .b8 _ZN34_INTERNAL_3394e305_4_k_cu_7689a9934cuda3std3__45__cpo3endE[1];
.global .align 1 .b8 _ZN34_INTERNAL_3394e305_4_k_cu_7689a9934cuda3std3__45__cpo6cbeginE[1];
.global .align 1 .b8 _ZN34_INTERNAL_3394e305_4_k_cu_7689a9934cuda3std3__45__cpo4cendE[1];
.global .align 1 .b8 _ZN34_INTERNAL_3394e305_4_k_cu_7689a9934cuda3std3__45__cpo6rbeginE[1];
.global .align 1 .b8 _ZN34_INTERNAL_3394e305_4_k_cu_7689a9934cuda3std3__45__cpo4rendE[1];
.global .align 1 .b8 _ZN34_INTERNAL_3394e305_4_k_cu_7689a9934cuda3std3__45__cpo7crbeginE[1];
.global .align 1 .b8 _ZN34_INTERNAL_3394e305_4_k_cu_7689a9934cuda3std3__45__cpo5crendE[1];
.global .align 1 .b8 _ZN34_INTERNAL_3394e305_4_k_cu_7689a9934cuda3std3__436_GLOBAL__N__3394e305_4_k_cu_7689a9936ignoreE[1];
.global .align 1 .b8 _ZN34_INTERNAL_3394e305_4_k_cu_7689a9934cuda3std3__419piecewise_constructE[1];
.global .align 1 .b8 _ZN34_INTERNAL_3394e305_4_k_cu_7689a9934cuda3std3__48in_placeE[1];
.global .align 1 .b8 _ZN34_INTERNAL_3394e305_4_k_cu_7689a9934cuda3std3__420unreachable_sentinelE[1];
.global .align 1 .b8 _ZN34_INTERNAL_3394e305_4_k_cu_7689a9934cuda3std3__47nulloptE[1];
.global .align 1 .b8 _ZN34_INTERNAL_3394e305_4_k_cu_7689a9934cuda3std3__48unexpectE[1];
.global .align 1 .b8 _ZN34_INTERNAL_3394e305_4_k_cu_7689a9934cuda3std6ranges3__45__cpo4swapE[1];
.global .align 1 .b8 _ZN34_INTERNAL_3394e305_4_k_cu_7689a9934cuda3std6ranges3__45__cpo9iter_moveE[1];
.global .align 1 .b8 _ZN34_INTERNAL_3394e305_4_k_cu_7689a9934cuda3std6ranges3__45__cpo7advanceE[1];
.global .align 1 .b8 _ZN34_INTERNAL_3394e305_4_k_cu_7689a9934cuda3std6ranges3__45__cpo5beginE[1];
.global .align 1 .b8 _ZN34_INTERNAL_3394e305_4_k_cu_7689a9934cuda3std6ranges3__45__cpo3endE[1];
.global .align 1 .b8 _ZN34_INTERNAL_3394e305_4_k_cu_7689a9934cuda3std6ranges3__45__cpo6cbeginE[1];
.global .align 1 .b8 _ZN34_INTERNAL_3394e305_4_k_cu_7689a9934cuda3std6ranges3__45__cpo4cendE[1];
.global .align 1 .b8 _ZN34_INTERNAL_3394e305_4_k_cu_7689a9934cuda3std6ranges3__45__cpo9iter_swapE[1];
.global .align 1 .b8 _ZN34_INTERNAL_3394e305_4_k_cu_7689a9934cuda3std6ranges3__45__cpo4nextE[1];
.global .align 1 .b8 _ZN34_INTERNAL_3394e305_4_k_cu_7689a9934cuda3std6ranges3__45__cpo4prevE[1];
.global .align 1 .b8 _ZN34_INTERNAL_3394e305_4_k_cu_7689a9934cuda3std6ranges3__45__cpo4dataE[1];
.global .align 1 .b8 _ZN34_INTERNAL_3394e305_4_k_cu_7689a9934cuda3std6ranges3__45__cpo5cdataE[1];
.global .align 1 .b8 _ZN34_INTERNAL_3394e305_4_k_cu_7689a9934cuda3std6ranges3__45__cpo4sizeE[1];
.global .align 1 .b8 _ZN34_INTERNAL_3394e305_4_k_cu_7689a9934cuda3std6ranges3__45__cpo5ssizeE[1];
.global .align 1 .b8 _ZN34_INTERNAL_3394e305_4_k_cu_7689a9934cuda3std6ranges3__45__cpo8distanceE[1];
.global .align 1 .b8 _ZN34_INTERNAL_3394e305_4_k_cu_7689a9936thrust24THRUST_300001_SM_1000_NS12placeholders2_1E[1];
.global .align 1 .b8 _ZN34_INTERNAL_3394e305_4_k_cu_7689a9936thrust24THRUST_300001_SM_1000_NS12placeholders2_2E[1];
.global .align 1 .b8 _ZN34_INTERNAL_3394e305_4_k_cu_7689a9936thrust24THRUST_300001_SM_1000_NS12placeholders2_3E[1];
.global .align 1 .b8 _ZN34_INTERNAL_3394e305_4_k_cu_7689a9936thrust24THRUST_300001_SM_1000_NS12placeholders2_4E[1];
.global .align 1 .b8 _ZN34_INTERNAL_3394e305_4_k_cu_7689a9936thrust24THRUST_300001_SM_1000_NS12placeholders2_5E[1];
.global .align 1 .b8 _ZN34_INTERNAL_3394e305_4_k_cu_7689a9936thrust24THRUST_300001_SM_1000_NS12placeholders2_6E[1];
.global .align 1 .b8 _ZN34_INTERNAL_3394e305_4_k_cu_7689a9936thrust24THRUST_300001_SM_1000_NS12placeholders2_7E[1];
.global .align 1 .b8 _ZN34_INTERNAL_3394e305_4_k_cu_7689a9936thrust24THRUST_300001_SM_1000_NS12placeholders2_8E[1];
.global .align 1 .b8 _ZN34_INTERNAL_3394e305_4_k_cu_7689a9936thrust24THRUST_300001_SM_1000_NS12placeholders2_9E[1];
.global .align 1 .b8 _ZN34_INTERNAL_3394e305_4_k_cu_7689a9936thrust24THRUST_300001_SM_1000_NS12placeholders3_10E[1];
.global .align 1 .b8 _ZN34_INTERNAL_3394e305_4_k_cu_7689a9936thrust24THRUST_300001_SM_1000_NS8cuda_cub3parE[1];
.global .align 1 .b8 _ZN34_INTERNAL_3394e305_4_k_cu_7689a9936thrust24THRUST_300001_SM_1000_NS8cuda_cub10par_nosyncE[1];
.global .align 1 .b8 _ZN34_INTERNAL_3394e305_4_k_cu_7689a9936thrust24THRUST_300001_SM_1000_NS6system6detail10sequential3seqE[1];
.global .align 1 .b8 _ZN34_INTERNAL_3394e305_4_k_cu_7689a9936thrust24THRUST_300001_SM_1000_NS6system3cpp3parE[1];
.global .align 1 .b8 _ZN34_INTERNAL_3394e305_4_k_cu_7689a9936thrust24THRUST_300001_SM_1000_NS3seqE[1];
.global .align 1 .b8 _ZN34_INTERNAL_3394e305_4_k_cu_7689a9936thrust24THRUST_300001_SM_1000_NS6deviceE[1];

.visible .entry _Z9vectoraddPfS_S_(
	.param .u64 .ptr .align 1 _Z9vectoraddPfS_S__param_0,
	.param .u64 .ptr .align 1 _Z9vectoraddPfS_S__param_1,
	.param .u64 .ptr .align 1 _Z9vectoraddPfS_S__param_2
)
{
	.reg .b32 	%r<5>;
	.reg .b32 	%f<4>;
	.reg .b64 	%rd<11>;

	ld.param.u64 	%rd1, [_Z9vectoraddPfS_S__param_0];
	ld.param.u64 	%rd2, [_Z9vectoraddPfS_S__param_1];
	ld.param.u64 	%rd3, [_Z9vectoraddPfS_S__param_2];
	cvta.to.global.u64 	%rd4, %rd3;
	cvta.to.global.u64 	%rd5, %rd2;
	cvta.to.global.u64 	%rd6, %rd1;
	mov.u32 	%r1, %tid.x;
	mov.u32 	%r2, %ctaid.x;
	mov.u32 	%r3, %ntid.x;
	mad.lo.s32 	%r4, %r2, %r3, %r1;
	mul.wide.u32 	%rd7, %r4, 4;
	add.s64 	%rd8, %rd6, %rd7;
	ld.global.f32 	%f1, [%rd8];
	add.s64 	%rd9, %rd5, %rd7;
	ld.global.f32 	%f2, [%rd9];
	add.f32 	%f3, %f1, %f2;
	add.s64 	%rd10, %rd4, %rd7;
	st.global.f32 	[%rd10], %f3;
	ret;

}
	// .globl	_ZN3cub18CUB_300001_SM_10006detail11EmptyKernelIvEEvv
.visible .entry _ZN3cub18CUB_300001_SM_10006detail11EmptyKernelIvEEvv()
{


	ret;

}


// ===== COMPILED SASS (sm_100) =====

	.target	sm_100

	.elftype	@"ET_EXEC"


//--------------------- .note.nv.tkinfo           --------------------------
	.section	.note.nv.tkinfo,"",@"SHT_NOTE"
	.sectionflags	@"SHF_NOTE_NV_TKINFO"
	.tkinfo
        /*0018*/ 	.word	0x00000002
        /*0030*/ 	.string	""
        /*0030*/ 	.string	"ptxas"
        /*0030*/ 	.string	"Cuda compilation tools, release 13.0, V13.0.88"
        /*0030*/ 	.string	"Build cuda_13.0.r13.0/compiler.36424714_0"
        /*0030*/ 	.string	"-arch sm_100 -m 64 "



//--------------------- .note.nv.cuinfo           --------------------------
	.section	.note.nv.cuinfo,"",@"SHT_NOTE"
	.sectionflags	@"SHF_NOTE_NV_CUINFO"
        /*0018*/ 	.short	0x0002
        /*001a*/ 	.short	0x0064
        /*001c*/ 	.short	0x0082
	.zero		2


//--------------------- .nv.info                  --------------------------
	.section	.nv.info,"",@"SHT_CUDA_INFO"
	.align	4


	//----- nvinfo : EIATTR_REGCOUNT
	.align		4
        /*0000*/ 	.byte	0x04, 0x2f
        /*0002*/ 	.short	(.L_46 - .L_45)
	.align		4
.L_45:
        /*0004*/ 	.word	index@(_Z9vectoraddPfS_S_)
        /*0008*/ 	.word	0x0000000c


	//----- nvinfo : EIATTR_FRAME_SIZE
	.align		4
.L_46:
        /*000c*/ 	.byte	0x04, 0x11
        /*000e*/ 	.short	(.L_48 - .L_47)
	.align		4
.L_47:
        /*0010*/ 	.word	index@(_Z9vectoraddPfS_S_)
        /*0014*/ 	.word	0x00000000


	//----- nvinfo : EIATTR_REGCOUNT
	.align		4
.L_48:
        /*0018*/ 	.byte	0x04, 0x2f
        /*001a*/ 	.short	(.L_50 - .L_49)
	.align		4
.L_49:
        /*001c*/ 	.word	index@(_ZN3cub18CUB_300001_SM_10006detail11EmptyKernelIvEEvv)
        /*0020*/ 	.word	0x00000004


	//----- nvinfo : EIATTR_FRAME_SIZE
	.align		4
.L_50:
        /*0024*/ 	.byte	0x04, 0x11
        /*0026*/ 	.short	(.L_52 - .L_51)
	.align		4
.L_51:
        /*0028*/ 	.word	index@(_ZN3cub18CUB_300001_SM_10006detail11EmptyKernelIvEEvv)
        /*002c*/ 	.word	0x00000000


	//----- nvinfo : EIATTR_MIN_STACK_SIZE
	.align		4
.L_52:
        /*0030*/ 	.byte	0x04, 0x12
        /*0032*/ 	.short	(.L_54 - .L_53)
	.align		4
.L_53:
        /*0034*/ 	.word	index@(_ZN3cub18CUB_300001_SM_10006detail11EmptyKernelIvEEvv)
        /*0038*/ 	.word	0x00000000


	//----- nvinfo : EIATTR_MIN_STACK_SIZE
	.align		4
.L_54:
        /*003c*/ 	.byte	0x04, 0x12
        /*003e*/ 	.short	(.L_56 - .L_55)
	.align		4
.L_55:
        /*0040*/ 	.word	index@(_Z9vectoraddPfS_S_)
        /*0044*/ 	.word	0x00000000
.L_56:


//--------------------- .nv.compat                --------------------------
	.section	.nv.compat,"",@"SHT_CUDA_COMPAT_INFO"
	.align	4
        /*0000*/ 	.byte	0x02, 0x09, 0x00, 0x00, 0x02, 0x02, 0x01, 0x00, 0x02, 0x05, 0x05, 0x00, 0x03, 0x07, 0x01, 0x01
        /*0010*/ 	.byte	0x02, 0x03, 0x00, 0x00, 0x02, 0x06, 0x01, 0x00, 0x04, 0x0b, 0x08, 0x00, 0x09, 0x00, 0x00, 0x00
        /*0020*/ 	.byte	0x00, 0x00, 0x00, 0x00


//--------------------- .nv.info._ZN3cub18CUB_300001_SM_10006detail11EmptyKernelIvEEvv --------------------------
	.section	.nv.info._ZN3cub18CUB_300001_SM_10006detail11EmptyKernelIvEEvv,"",@"SHT_CUDA_INFO"
	.sectionflags	@""
	.align	4


	//----- nvinfo : EIATTR_CUDA_API_VERSION
	.align		4
        /*0000*/ 	.byte	0x04, 0x37
        /*0002*/ 	.short	(.L_58 - .L_57)
.L_57:
        /*0004*/ 	.word	0x00000082


	//----- nvinfo : EIATTR_SPARSE_MMA_MASK
	.align		4
.L_58:
        /*0008*/ 	.byte	0x03, 0x50
        /*000a*/ 	.short	0x0000


	//----- nvinfo : EIATTR_MAXREG_COUNT
	.align		4
        /*000c*/ 	.byte	0x03, 0x1b
        /*000e*/ 	.short	0x00ff


	//----- nvinfo : EIATTR_MERCURY_ISA_VERSION
	.align		4
        /*0010*/ 	.byte	0x03, 0x5f
        /*0012*/ 	.short	0x0101


	//----- nvinfo : EIATTR_VRC_CTA_INIT_COUNT
	.align		4
        /*0014*/ 	.byte	0x02, 0x4a
	.zero		1
	.zero		1


	//----- nvinfo : EIATTR_EXIT_INSTR_OFFSETS
	.align		4
        /*0018*/ 	.byte	0x04, 0x1c
        /*001a*/ 	.short	(.L_60 - .L_59)


	//   ....[0]....
.L_59:
        /*001c*/ 	.word	0x00000010


	//----- nvinfo : EIATTR_SW_WAR
	.align		4
.L_60:
        /*0020*/ 	.byte	0x04, 0x36
        /*0022*/ 	.short	(.L_62 - .L_61)
.L_61:
        /*0024*/ 	.word	0x00000008
.L_62:


//--------------------- .nv.info._Z9vectoraddPfS_S_ --------------------------
	.section	.nv.info._Z9vectoraddPfS_S_,"",@"SHT_CUDA_INFO"
	.sectionflags	@""
	.align	4


	//----- nvinfo : EIATTR_CUDA_API_VERSION
	.align		4
        /*0000*/ 	.byte	0x04, 0x37
        /*0002*/ 	.short	(.L_64 - .L_63)
.L_63:
        /*0004*/ 	.word	0x00000082


	//----- nvinfo : EIATTR_KPARAM_INFO
	.align		4
.L_64:
        /*0008*/ 	.byte	0x04, 0x17
        /*000a*/ 	.short	(.L_66 - .L_65)
.L_65:
        /*000c*/ 	.word	0x00000000
        /*0010*/ 	.short	0x0002
        /*0012*/ 	.short	0x0010
        /*0014*/ 	.byte	0x00, 0xf5, 0x21, 0x00


	//----- nvinfo : EIATTR_KPARAM_INFO
	.align		4
.L_66:
        /*0018*/ 	.byte	0x04, 0x17
        /*001a*/ 	.short	(.L_68 - .L_67)
.L_67:
        /*001c*/ 	.word	0x00000000
        /*0020*/ 	.short	0x0001
        /*0022*/ 	.short	0x0008
        /*0024*/ 	.byte	0x00, 0xf5, 0x21, 0x00


	//----- nvinfo : EIATTR_KPARAM_INFO
	.align		4
.L_68:
        /*0028*/ 	.byte	0x04, 0x17
        /*002a*/ 	.short	(.L_70 - .L_69)
.L_69:
        /*002c*/ 	.word	0x00000000
        /*0030*/ 	.short	0x0000
        /*0032*/ 	.short	0x0000
        /*0034*/ 	.byte	0x00, 0xf5, 0x21, 0x00


	//----- nvinfo : EIATTR_SPARSE_MMA_MASK
	.align		4
.L_70:
        /*0038*/ 	.byte	0x03, 0x50
        /*003a*/ 	.short	0x0000


	//----- nvinfo : EIATTR_MAXREG_COUNT
	.align		4
        /*003c*/ 	.byte	0x03, 0x1b
        /*003e*/ 	.short	0x00ff


	//----- nvinfo : EIATTR_MERCURY_ISA_VERSION
	.align		4
        /*0040*/ 	.byte	0x03, 0x5f
        /*0042*/ 	.short	0x0101


	//----- nvinfo : EIATTR_VRC_CTA_INIT_COUNT
	.align		4
        /*0044*/ 	.byte	0x02, 0x4a
	.zero		1
	.zero		1


	//----- nvinfo : EIATTR_EXIT_INSTR_OFFSETS
	.align		4
        /*0048*/ 	.byte	0x04, 0x1c
        /*004a*/ 	.short	(.L_72 - .L_71)


	//   ....[0]....
.L_71:
        /*004c*/ 	.word	0x00000100


	//----- nvinfo : EIATTR_CBANK_PARAM_SIZE
	.align		4
.L_72:
        /*0050*/ 	.byte	0x03, 0x19
        /*0052*/ 	.short	0x0018


	//----- nvinfo : EIATTR_PARAM_CBANK
	.align		4
        /*0054*/ 	.byte	0x04, 0x0a
        /*0056*/ 	.short	(.L_74 - .L_73)
	.align		4
.L_73:
        /*0058*/ 	.word	index@(.nv.constant0._Z9vectoraddPfS_S_)
        /*005c*/ 	.short	0x0380
        /*005e*/ 	.short	0x0018


	//----- nvinfo : EIATTR_SW_WAR
	.align		4
.L_74:
        /*0060*/ 	.byte	0x04, 0x36
        /*0062*/ 	.short	(.L_76 - .L_75)
.L_75:
        /*0064*/ 	.word	0x00000008
.L_76:


//--------------------- .nv.callgraph             --------------------------
	.section	.nv.callgraph,"",@"SHT_CUDA_CALLGRAPH"
	.align	4
	.sectionentsize	8
	.align		4
        /*0000*/ 	.word	0x00000000
	.align		4
        /*0004*/ 	.word	0xffffffff
	.align		4
        /*0008*/ 	.word	0x00000000
	.align		4
        /*000c*/ 	.word	0xfffffffe
	.align		4
        /*0010*/ 	.word	0x00000000
	.align		4
        /*0014*/ 	.word	0xfffffffd
	.align		4
        /*0018*/ 	.word	0x00000000
	.align		4
        /*001c*/ 	.word	0xfffffffc


//--------------------- .nv.constant4             --------------------------
	.section	.nv.constant4,"a",@progbits
	.align	8
	.align		8
.nv.constant4:
        /*0000*/ 	.dword	_ZN34_INTERNAL_3394e305_4_k_cu_7689a9934cuda3std3__45__cpo5beginE
	.align		8
        /*0008*/ 	.dword	_ZN34_INTERNAL_3394e305_4_k_cu_7689a9934cuda3std3__45__cpo3endE
	.align		8
        /*0010*/ 	.dword	_ZN34_INTERNAL_3394e305_4_k_cu_7689a9934cuda3std3__45__cpo6cbeginE
	.align		8
        /*0018*/ 	.dword	_ZN34_INTERNAL_3394e305_4_k_cu_7689a9934cuda3std3__45__cpo4cendE
	.align		8
        /*0020*/ 	.dword	_ZN34_INTERNAL_3394e305_4_k_cu_7689a9934cuda3std3__45__cpo6rbeginE
	.align		8
        /*0028*/ 	.dword	_ZN34_INTERNAL_3394e305_4_k_cu_7689a9934cuda3std3__45__cpo4rendE
	.align		8
        /*0030*/ 	.dword	_ZN34_INTERNAL_3394e305_4_k_cu_7689a9934cuda3std3__45__cpo7crbeginE
	.align		8
        /*0038*/ 	.dword	_ZN34_INTERNAL_3394e305_4_k_cu_7689a9934cuda3std3__45__cpo5crendE
	.align		8
        /*0040*/ 	.dword	_ZN34_INTERNAL_3394e305_4_k_cu_7689a9934cuda3std3__436_GLOBAL__N__3394e305_4_k_cu_7689a9936ignoreE
	.align		8
        /*0048*/ 	.dword	_ZN34_INTERNAL_3394e305_4_k_cu_7689a9934cuda3std3__419piecewise_constructE
	.align		8
        /*0050*/ 	.dword	_ZN34_INTERNAL_3394e305_4_k_cu_7689a9934cuda3std3__48in_placeE
	.align		8
        /*0058*/ 	.dword	_ZN34_INTERNAL_3394e305_4_k_cu_7689a9934cuda3std3__420unreachable_sentinelE
	.align		8
        /*0060*/ 	.dword	_ZN34_INTERNAL_3394e305_4_k_cu_7689a9934cuda3std3__47nulloptE
	.align		8
        /*0068*/ 	.dword	_ZN34_INTERNAL_3394e305_4_k_cu_7689a9934cuda3std3__48unexpectE
	.align		8
        /*0070*/ 	.dword	_ZN34_INTERNAL_3394e305_4_k_cu_7689a9934cuda3std6ranges3__45__cpo4swapE
	.align		8
        /*0078*/ 	.dword	_ZN34_INTERNAL_3394e305_4_k_cu_7689a9934cuda3std6ranges3__45__cpo9iter_moveE
	.align		8
        /*0080*/ 	.dword	_ZN34_INTERNAL_3394e305_4_k_cu_7689a9934cuda3std6ranges3__45__cpo7advanceE
	.align		8
        /*0088*/ 	.dword	_ZN34_INTERNAL_3394e305_4_k_cu_7689a9934cuda3std6ranges3__45__cpo5beginE
	.align		8
        /*0090*/ 	.dword	_ZN34_INTERNAL_3394e305_4_k_cu_7689a9934cuda3std6ranges3__45__cpo3endE
	.align		8
        /*0098*/ 	.dword	_ZN34_INTERNAL_3394e305_4_k_cu_7689a9934cuda3std6ranges3__45__cpo6cbeginE
	.align		8
        /*00a0*/ 	.dword	_ZN34_INTERNAL_3394e305_4_k_cu_7689a9934cuda3std6ranges3__45__cpo4cendE
	.align		8
        /*00a8*/ 	.dword	_ZN34_INTERNAL_3394e305_4_k_cu_7689a9934cuda3std6ranges3__45__cpo9iter_swapE
	.align		8
        /*00b0*/ 	.dword	_ZN34_INTERNAL_3394e305_4_k_cu_7689a9934cuda3std6ranges3__45__cpo4nextE
	.align		8
        /*00b8*/ 	.dword	_ZN34_INTERNAL_3394e305_4_k_cu_7689a9934cuda3std6ranges3__45__cpo4prevE
	.align		8
        /*00c0*/ 	.dword	_ZN34_INTERNAL_3394e305_4_k_cu_7689a9934cuda3std6ranges3__45__cpo4dataE
	.align		8
        /*00c8*/ 	.dword	_ZN34_INTERNAL_3394e305_4_k_cu_7689a9934cuda3std6ranges3__45__cpo5cdataE
	.align		8
        /*00d0*/ 	.dword	_ZN34_INTERNAL_3394e305_4_k_cu_7689a9934cuda3std6ranges3__45__cpo4sizeE
	.align		8
        /*00d8*/ 	.dword	_ZN34_INTERNAL_3394e305_4_k_cu_7689a9934cuda3std6ranges3__45__cpo5ssizeE
	.align		8
        /*00e0*/ 	.dword	_ZN34_INTERNAL_3394e305_4_k_cu_7689a9934cuda3std6ranges3__45__cpo8distanceE
	.align		8
        /*00e8*/ 	.dword	_ZN34_INTERNAL_3394e305_4_k_cu_7689a9936thrust24THRUST_300001_SM_1000_NS12placeholders2_1E
	.align		8
        /*00f0*/ 	.dword	_ZN34_INTERNAL_3394e305_4_k_cu_7689a9936thrust24THRUST_300001_SM_1000_NS12placeholders2_2E
	.align		8
        /*00f8*/ 	.dword	_ZN34_INTERNAL_3394e305_4_k_cu_7689a9936thrust24THRUST_300001_SM_1000_NS12placeholders2_3E
	.align		8
        /*0100*/ 	.dword	_ZN34_INTERNAL_3394e305_4_k_cu_7689a9936thrust24THRUST_300001_SM_1000_NS12placeholders2_4E
	.align		8
        /*0108*/ 	.dword	_ZN34_INTERNAL_3394e305_4_k_cu_7689a9936thrust24THRUST_300001_SM_1000_NS12placeholders2_5E
	.align		8
        /*0110*/ 	.dword	_ZN34_INTERNAL_3394e305_4_k_cu_7689a9936thrust24THRUST_300001_SM_1000_NS12placeholders2_6E
	.align		8
        /*0118*/ 	.dword	_ZN34_INTERNAL_3394e305_4_k_cu_7689a9936thrust24THRUST_300001_SM_1000_NS12placeholders2_7E
	.align		8
        /*0120*/ 	.dword	_ZN34_INTERNAL_3394e305_4_k_cu_7689a9936thrust24THRUST_300001_SM_1000_NS12placeholders2_8E
	.align		8
        /*0128*/ 	.dword	_ZN34_INTERNAL_3394e305_4_k_cu_7689a9936thrust24THRUST_300001_SM_1000_NS12placeholders2_9E
	.align		8
        /*0130*/ 	.dword	_ZN34_INTERNAL_3394e305_4_k_cu_7689a9936thrust24THRUST_300001_SM_1000_NS12placeholders3_10E
	.align		8
        /*0138*/ 	.dword	_ZN34_INTERNAL_3394e305_4_k_cu_7689a9936thrust24THRUST_300001_SM_1000_NS8cuda_cub3parE
	.align		8
        /*0140*/ 	.dword	_ZN34_INTERNAL_3394e305_4_k_cu_7689a9936thrust24THRUST_300001_SM_1000_NS8cuda_cub10par_nosyncE
	.align		8
        /*0148*/ 	.dword	_ZN34_INTERNAL_3394e305_4_k_cu_7689a9936thrust24THRUST_300001_SM_1000_NS6system6detail10sequential3seqE
	.align		8
        /*0150*/ 	.dword	_ZN34_INTERNAL_3394e305_4_k_cu_7689a9936thrust24THRUST_300001_SM_1000_NS6system3cpp3parE
	.align		8
        /*0158*/ 	.dword	_ZN34_INTERNAL_3394e305_4_k_cu_7689a9936thrust24THRUST_300001_SM_1000_NS3seqE
	.align		8
        /*0160*/ 	.dword	_ZN34_INTERNAL_3394e305_4_k_cu_7689a9936thrust24THRUST_300001_SM_1000_NS6deviceE


//--------------------- .text._ZN3cub18CUB_300001_SM_10006detail11EmptyKernelIvEEvv --------------------------
	.section	.text._ZN3cub18CUB_300001_SM_10006detail11EmptyKernelIvEEvv,"ax",@progbits
	.align	128
        .global         _ZN3cub18CUB_300001_SM_10006detail11EmptyKernelIvEEvv
        .type           _ZN3cub18CUB_300001_SM_10006detail11EmptyKernelIvEEvv,@function
        .size           _ZN3cub18CUB_300001_SM_10006detail11EmptyKernelIvEEvv,(.L_x_2 - _ZN3cub18CUB_300001_SM_10006detail11EmptyKernelIvEEvv)
        .other          _ZN3cub18CUB_300001_SM_10006detail11EmptyKernelIvEEvv,@"STO_CUDA_ENTRY STV_DEFAULT"
_ZN3cub18CUB_300001_SM_10006detail11EmptyKernelIvEEvv:
.text._ZN3cub18CUB_300001_SM_10006detail11EmptyKernelIvEEvv:
[----:B------:R-:W-:Y:S01]  /*0000*/  LDC R1, c[0x0][0x37c] ;  /* 0x0000df00ff017b82 */ /* 0x000fe20000000800 */
[----:B------:R-:W-:Y:S05]  /*0010*/  EXIT ;  /* 0x000000000000794d */ /* 0x000fea0003800000 */
.L_x_0:
[----:B------:R-:W-:-:S00]  /*0020*/  BRA `(.L_x_0) ;  /* 0xfffffffc00fc7947 */ /* 0x000fc0000383ffff */
[----:B------:R-:W-:-:S00]  /*0030*/  NOP ;  /* 0x0000000000007918 */ /* 0x000fc00000000000 */
        /* <DEDUP_REMOVED lines=12> */
.L_x_2:


//--------------------- .text._Z9vectoraddPfS_S_  --------------------------
	.section	.text._Z9vectoraddPfS_S_,"ax",@progbits
	.align	128
        .global         _Z9vectoraddPfS_S_
        .type           _Z9vectoraddPfS_S_,@function
        .size           _Z9vectoraddPfS_S_,(.L_x_3 - _Z9vectoraddPfS_S_)
        .other          _Z9vectoraddPfS_S_,@"STO_CUDA_ENTRY STV_DEFAULT"
_Z9vectoraddPfS_S_:
.text._Z9vectoraddPfS_S_:
[----:B------:R-:W-:Y:S01]  /*0000*/  LDC R1, c[0x0][0x37c] ;  /* 0x0000df00ff017b82 */ /* 0x000fe20000000800 */
[----:B------:R-:W0:Y:S07]  /*0010*/  S2R R9, SR_TID.X ;  /* 0x0000000000097919 */ /* 0x000e2e0000002100 */
[----:B------:R-:W0:Y:S01]  /*0020*/  S2UR UR6, SR_CTAID.X ;  /* 0x00000000000679c3 */ /* 0x000e220000002500 */
[----:B------:R-:W1:Y:S07]  /*0030*/  LDCU.64 UR4, c[0x0][0x358] ;  /* 0x00006b00ff0477ac */ /* 0x000e6e0008000a00 */
[----:B------:R-:W0:Y:S08]  /*0040*/  LDC R0, c[0x0][0x360] ;  /* 0x0000d800ff007b82 */ /* 0x000e300000000800 */
[----:B------:R-:W2:Y:S08]  /*0050*/  LDC.64 R2, c[0x0][0x380] ;  /* 0x0000e000ff027b82 */ /* 0x000eb00000000a00 */
[----:B------:R-:W3:Y:S01]  /*0060*/  LDC.64 R4, c[0x0][0x388] ;  /* 0x0000e200ff047b82 */ /* 0x000ee20000000a00 */
[----:B0-----:R-:W-:-:S07]  /*0070*/  IMAD R9, R0, UR6, R9 ;  /* 0x0000000600097c24 */ /* 0x001fce000f8e0209 */
[----:B------:R-:W0:Y:S01]  /*0080*/  LDC.64 R6, c[0x0][0x390] ;  /* 0x0000e400ff067b82 */ /* 0x000e220000000a00 */
[----:B--2---:R-:W-:-:S06]  /*0090*/  IMAD.WIDE.U32 R2, R9, 0x4, R2 ;  /* 0x0000000409027825 */ /* 0x004fcc00078e0002 */
[----:B-1----:R-:W2:Y:S01]  /*00a0*/  LDG.E R2, desc[UR4][R2.64] ;  /* 0x0000000402027981 */ /* 0x002ea2000c1e1900 */
[----:B---3--:R-:W-:-:S06]  /*00b0*/  IMAD.WIDE.U32 R4, R9, 0x4, R4 ;  /* 0x0000000409047825 */ /* 0x008fcc00078e0004 */
[----:B------:R-:W2:Y:S01]  /*00c0*/  LDG.E R5, desc[UR4][R4.64] ;  /* 0x0000000404057981 */ /* 0x000ea2000c1e1900 */
[----:B0-----:R-:W-:-:S04]  /*00d0*/  IMAD.WIDE.U32 R6, R9, 0x4, R6 ;  /* 0x0000000409067825 */ /* 0x001fc800078e0006 */
[----:B--2---:R-:W-:-:S05]  /*00e0*/  FADD R9, R2, R5 ;  /* 0x0000000502097221 */ /* 0x004fca0000000000 */
[----:B------:R-:W-:Y:S01]  /*00f0*/  STG.E desc[UR4][R6.64], R9 ;  /* 0x0000000906007986 */ /* 0x000fe2000c101904 */
[----:B------:R-:W-:Y:S05]  /*0100*/  EXIT ;  /* 0x000000000000794d */ /* 0x000fea0003800000 */
.L_x_1:
        /* <DEDUP_REMOVED lines=15> */
.L_x_3:


//--------------------- .nv.shared.reserved.0     --------------------------
	.section	.nv.shared.reserved.0,"aw",@nobits
	.weak		__nv_reservedSMEM_offset_0_alias
	.size		__nv_reservedSMEM_offset_0_alias, 0, 64
	.other		__nv_reservedSMEM_offset_0_alias,@"STO_CUDA_RESERVED_SHARED STV_DEFAULT"
__nv_reservedSMEM_offset_0_alias:
	.zero		0
	.zero		64


//--------------------- .nv.global                --------------------------
	.section	.nv.global,"aw",@nobits
.nv.global:
	.type		_ZN34_INTERNAL_3394e305_4_k_cu_7689a9936thrust24THRUST_300001_SM_1000_NS8cuda_cub10par_nosyncE,@object
	.size		_ZN34_INTERNAL_3394e305_4_k_cu_7689a9936thrust24THRUST_300001_SM_1000_NS8cuda_cub10par_nosyncE,(_ZN34_INTERNAL_3394e305_4_k_cu_7689a9934cuda3std3__436_GLOBAL__N__3394e305_4_k_cu_7689a9936ignoreE - _ZN34_INTERNAL_3394e305_4_k_cu_7689a9936thrust24THRUST_300001_SM_1000_NS8cuda_cub10par_nosyncE)
_ZN34_INTERNAL_3394e305_4_k_cu_7689a9936thrust24THRUST_300001_SM_1000_NS8cuda_cub10par_nosyncE:
	.zero		1
	.type		_ZN34_INTERNAL_3394e305_4_k_cu_7689a9934cuda3std3__436_GLOBAL__N__3394e305_4_k_cu_7689a9936ignoreE,@object
	.size		_ZN34_INTERNAL_3394e305_4_k_cu_7689a9934cuda3std3__436_GLOBAL__N__3394e305_4_k_cu_7689a9936ignoreE,(_ZN34_INTERNAL_3394e305_4_k_cu_7689a9934cuda3std6ranges3__45__cpo4dataE - _ZN34_INTERNAL_3394e305_4_k_cu_7689a9934cuda3std3__436_GLOBAL__N__3394e305_4_k_cu_7689a9936ignoreE)
_ZN34_INTERNAL_3394e305_4_k_cu_7689a9934cuda3std3__436_GLOBAL__N__3394e305_4_k_cu_7689a9936ignoreE:
	.zero		1
	.type		_ZN34_INTERNAL_3394e305_4_k_cu_7689a9934cuda3std6ranges3__45__cpo4dataE,@object
	.size		_ZN34_INTERNAL_3394e305_4_k_cu_7689a9934cuda3std6ranges3__45__cpo4dataE,(_ZN34_INTERNAL_3394e305_4_k_cu_7689a9936thrust24THRUST_300001_SM_1000_NS12placeholders2_4E - _ZN34_INTERNAL_3394e305_4_k_cu_7689a9934cuda3std6ranges3__45__cpo4dataE)
_ZN34_INTERNAL_3394e305_4_k_cu_7689a9934cuda3std6ranges3__45__cpo4dataE:
	.zero		1
	.type		_ZN34_INTERNAL_3394e305_4_k_cu_7689a9936thrust24THRUST_300001_SM_1000_NS12placeholders2_4E,@object
	.size		_ZN34_INTERNAL_3394e305_4_k_cu_7689a9936thrust24THRUST_300001_SM_1000_NS12placeholders2_4E,(_ZN34_INTERNAL_3394e305_4_k_cu_7689a9934cuda3std3__45__cpo5beginE - _ZN34_INTERNAL_3394e305_4_k_cu_7689a9936thrust24THRUST_300001_SM_1000_NS12placeholders2_4E)
_ZN34_INTERNAL_3394e305_4_k_cu_7689a9936thrust24THRUST_300001_SM_1000_NS12placeholders2_4E:
	.zero		1
	.type		_ZN34_INTERNAL_3394e305_4_k_cu_7689a9934cuda3std3__45__cpo5beginE,@object
	.size		_ZN34_INTERNAL_3394e305_4_k_cu_7689a9934cuda3std3__45__cpo5beginE,(_ZN34_INTERNAL_3394e305_4_k_cu_7689a9934cuda3std6ranges3__45__cpo7advanceE - _ZN34_INTERNAL_3394e305_4_k_cu_7689a9934cuda3std3__45__cpo5beginE)
_ZN34_INTERNAL_3394e305_4_k_cu_7689a9934cuda3std3__45__cpo5beginE:
	.zero		1
	.type		_ZN34_INTERNAL_3394e305_4_k_cu_7689a9934cuda3std6ranges3__45__cpo7advanceE,@object
	.size		_ZN34_INTERNAL_3394e305_4_k_cu_7689a9934cuda3std6ranges3__45__cpo7advanceE,(_ZN34_INTERNAL_3394e305_4_k_cu_7689a9936thrust24THRUST_300001_SM_1000_NS6deviceE - _ZN34_INTERNAL_3394e305_4_k_cu_7689a9934cuda3std6ranges3__45__cpo7advanceE)
_ZN34_INTERNAL_3394e305_4_k_cu_7689a9934cuda3std6ranges3__45__cpo7advanceE:
	.zero		1
	.type		_ZN34_INTERNAL_3394e305_4_k_cu_7689a9936thrust24THRUST_300001_SM_1000_NS6deviceE,@object
	.size		_ZN34_INTERNAL_3394e305_4_k_cu_7689a9936thrust24THRUST_300001_SM_1000_NS6deviceE,(_ZN34_INTERNAL_3394e305_4_k_cu_7689a9934cuda3std3__47nulloptE - _ZN34_INTERNAL_3394e305_4_k_cu_7689a9936thrust24THRUST_300001_SM_1000_NS6deviceE)
_ZN34_INTERNAL_3394e305_4_k_cu_7689a9936thrust24THRUST_300001_SM_1000_NS6deviceE:
	.zero		1
	.type		_ZN34_INTERNAL_3394e305_4_k_cu_7689a9934cuda3std3__47nulloptE,@object
	.size		_ZN34_INTERNAL_3394e305_4_k_cu_7689a9934cuda3std3__47nulloptE,(_ZN34_INTERNAL_3394e305_4_k_cu_7689a9934cuda3std6ranges3__45__cpo8distanceE - _ZN34_INTERNAL_3394e305_4_k_cu_7689a9934cuda3std3__47nulloptE)
_ZN34_INTERNAL_3394e305_4_k_cu_7689a9934cuda3std3__47nulloptE:
	.zero		1
	.type		_ZN34_INTERNAL_3394e305_4_k_cu_7689a9934cuda3std6ranges3__45__cpo8distanceE,@object
	.size		_ZN34_INTERNAL_3394e305_4_k_cu_7689a9934cuda3std6ranges3__45__cpo8distanceE,(_ZN34_INTERNAL_3394e305_4_k_cu_7689a9936thrust24THRUST_300001_SM_1000_NS12placeholders2_8E - _ZN34_INTERNAL_3394e305_4_k_cu_7689a9934cuda3std6ranges3__45__cpo8distanceE)
_ZN34_INTERNAL_3394e305_4_k_cu_7689a9934cuda3std6ranges3__45__cpo8distanceE:
	.zero		1
	.type		_ZN34_INTERNAL_3394e305_4_k_cu_7689a9936thrust24THRUST_300001_SM_1000_NS12placeholders2_8E,@object
	.size		_ZN34_INTERNAL_3394e305_4_k_cu_7689a9936thrust24THRUST_300001_SM_1000_NS12placeholders2_8E,(_ZN34_INTERNAL_3394e305_4_k_cu_7689a9934cuda3std3__45__cpo6rbeginE - _ZN34_INTERNAL_3394e305_4_k_cu_7689a9936thrust24THRUST_300001_SM_1000_NS12placeholders2_8E)
_ZN34_INTERNAL_3394e305_4_k_cu_7689a9936thrust24THRUST_300001_SM_1000_NS12placeholders2_8E:
	.zero		1
	.type		_ZN34_INTERNAL_3394e305_4_k_cu_7689a9934cuda3std3__45__cpo6rbeginE,@object
	.size		_ZN34_INTERNAL_3394e305_4_k_cu_7689a9934cuda3std3__45__cpo6rbeginE,(_ZN34_INTERNAL_3394e305_4_k_cu_7689a9934cuda3std6ranges3__45__cpo4cendE - _ZN34_INTERNAL_3394e305_4_k_cu_7689a9934cuda3std3__45__cpo6rbeginE)
_ZN34_INTERNAL_3394e305_4_k_cu_7689a9934cuda3std3__45__cpo6rbeginE:
	.zero		1
	.type		_ZN34_INTERNAL_3394e305_4_k_cu_7689a9934cuda3std6ranges3__45__cpo4cendE,@object
	.size		_ZN34_INTERNAL_3394e305_4_k_cu_7689a9934cuda3std6ranges3__45__cpo4cendE,(_ZN34_INTERNAL_3394e305_4_k_cu_7689a9936thrust24THRUST_300001_SM_1000_NS6system3cpp3parE - _ZN34_INTERNAL_3394e305_4_k_cu_7689a9934cuda3std6ranges3__45__cpo4cendE)
_ZN34_INTERNAL_3394e305_4_k_cu_7689a9934cuda3std6ranges3__45__cpo4cendE:
	.zero		1
	.type		_ZN34_INTERNAL_3394e305_4_k_cu_7689a9936thrust24THRUST_300001_SM_1000_NS6system3cpp3parE,@object
	.size		_ZN34_INTERNAL_3394e305_4_k_cu_7689a9936thrust24THRUST_300001_SM_1000_NS6system3cpp3parE,(_ZN34_INTERNAL_3394e305_4_k_cu_7689a9934cuda3std3__48in_placeE - _ZN34_INTERNAL_3394e305_4_k_cu_7689a9936thrust24THRUST_300001_SM_1000_NS6system3cpp3parE)
_ZN34_INTERNAL_3394e305_4_k_cu_7689a9936thrust24THRUST_300001_SM_1000_NS6system3cpp3parE:
	.zero		1
	.type		_ZN34_INTERNAL_3394e305_4_k_cu_7689a9934cuda3std3__48in_placeE,@object
	.size		_ZN34_INTERNAL_3394e305_4_k_cu_7689a9934cuda3std3__48in_placeE,(_ZN34_INTERNAL_3394e305_4_k_cu_7689a9934cuda3std6ranges3__45__cpo4sizeE - _ZN34_INTERNAL_3394e305_4_k_cu_7689a9934cuda3std3__48in_placeE)
_ZN34_INTERNAL_3394e305_4_k_cu_7689a9934cuda3std3__48in_placeE:
	.zero		1
	.type		_ZN34_INTERNAL_3394e305_4_k_cu_7689a9934cuda3std6ranges3__45__cpo4sizeE,@object
	.size		_ZN34_INTERNAL_3394e305_4_k_cu_7689a9934cuda3std6ranges3__45__cpo4sizeE,(_ZN34_INTERNAL_3394e305_4_k_cu_7689a9936thrust24THRUST_300001_SM_1000_NS12placeholders2_6E - _ZN34_INTERNAL_3394e305_4_k_cu_7689a9934cuda3std6ranges3__45__cpo4sizeE)
_ZN34_INTERNAL_3394e305_4_k_cu_7689a9934cuda3std6ranges3__45__cpo4sizeE:
	.zero		1
	.type		_ZN34_INTERNAL_3394e305_4_k_cu_7689a9936thrust24THRUST_300001_SM_1000_NS12placeholders2_6E,@object
	.size		_ZN34_INTERNAL_3394e305_4_k_cu_7689a9936thrust24THRUST_300001_SM_1000_NS12placeholders2_6E,(_ZN34_INTERNAL_3394e305_4_k_cu_7689a9934cuda3std3__45__cpo6cbeginE - _ZN34_INTERNAL_3394e305_4_k_cu_7689a9936thrust24THRUST_300001_SM_1000_NS12placeholders2_6E)
_ZN34_INTERNAL_3394e305_4_k_cu_7689a9936thrust24THRUST_300001_SM_1000_NS12placeholders2_6E:
	.zero		1
	.type		_ZN34_INTERNAL_3394e305_4_k_cu_7689a9934cuda3std3__45__cpo6cbeginE,@object
	.size		_ZN34_INTERNAL_3394e305_4_k_cu_7689a9934cuda3std3__45__cpo6cbeginE,(_ZN34_INTERNAL_3394e305_4_k_cu_7689a9934cuda3std6ranges3__45__cpo3endE - _ZN34_INTERNAL_3394e305_4_k_cu_7689a9934cuda3std3__45__cpo6cbeginE)
_ZN34_INTERNAL_3394e305_4_k_cu_7689a9934cuda3std3__45__cpo6cbeginE:
	.zero		1
	.type		_ZN34_INTERNAL_3394e305_4_k_cu_7689a9934cuda3std6ranges3__45__cpo3endE,@object
	.size		_ZN34_INTERNAL_3394e305_4_k_cu_7689a9934cuda3std6ranges3__45__cpo3endE,(_ZN34_INTERNAL_3394e305_4_k_cu_7689a9936thrust24THRUST_300001_SM_1000_NS12placeholders3_10E - _ZN34_INTERNAL_3394e305_4_k_cu_7689a9934cuda3std6ranges3__45__cpo3endE)
_ZN34_INTERNAL_3394e305_4_k_cu_7689a9934cuda3std6ranges3__45__cpo3endE:
	.zero		1
	.type		_ZN34_INTERNAL_3394e305_4_k_cu_7689a9936thrust24THRUST_300001_SM_1000_NS12placeholders3_10E,@object
	.size		_ZN34_INTERNAL_3394e305_4_k_cu_7689a9936thrust24THRUST_300001_SM_1000_NS12placeholders3_10E,(_ZN34_INTERNAL_3394e305_4_k_cu_7689a9934cuda3std3__45__cpo7crbeginE - _ZN34_INTERNAL_3394e305_4_k_cu_7689a9936thrust24THRUST_300001_SM_1000_NS12placeholders3_10E)
_ZN34_INTERNAL_3394e305_4_k_cu_7689a9936thrust24THRUST_300001_SM_1000_NS12placeholders3_10E:
	.zero		1
	.type		_ZN34_INTERNAL_3394e305_4_k_cu_7689a9934cuda3std3__45__cpo7crbeginE,@object
	.size		_ZN34_INTERNAL_3394e305_4_k_cu_7689a9934cuda3std3__45__cpo7crbeginE,(_ZN34_INTERNAL_3394e305_4_k_cu_7689a9934cuda3std6ranges3__45__cpo4nextE - _ZN34_INTERNAL_3394e305_4_k_cu_7689a9934cuda3std3__45__cpo7crbeginE)
_ZN34_INTERNAL_3394e305_4_k_cu_7689a9934cuda3std3__45__cpo7crbeginE:
	.zero		1
	.type		_ZN34_INTERNAL_3394e305_4_k_cu_7689a9934cuda3std6ranges3__45__cpo4nextE,@object
	.size		_ZN34_INTERNAL_3394e305_4_k_cu_7689a9934cuda3std6ranges3__45__cpo4nextE,(_ZN34_INTERNAL_3394e305_4_k_cu_7689a9934cuda3std6ranges3__45__cpo4swapE - _ZN34_INTERNAL_3394e305_4_k_cu_7689a9934cuda3std6ranges3__45__cpo4nextE)
_ZN34_INTERNAL_3394e305_4_k_cu_7689a9934cuda3std6ranges3__45__cpo4nextE:
	.zero		1
	.type		_ZN34_INTERNAL_3394e305_4_k_cu_7689a9934cuda3std6ranges3__45__cpo4swapE,@object
	.size		_ZN34_INTERNAL_3394e305_4_k_cu_7689a9934cuda3std6ranges3__45__cpo4swapE,(_ZN34_INTERNAL_3394e305_4_k_cu_7689a9936thrust24THRUST_300001_SM_1000_NS12placeholders2_2E - _ZN34_INTERNAL_3394e305_4_k_cu_7689a9934cuda3std6ranges3__45__cpo4swapE)
_ZN34_INTERNAL_3394e305_4_k_cu_7689a9934cuda3std6ranges3__45__cpo4swapE:
	.zero		1
	.type		_ZN34_INTERNAL_3394e305_4_k_cu_7689a9936thrust24THRUST_300001_SM_1000_NS12placeholders2_2E,@object
	.size		_ZN34_INTERNAL_3394e305_4_k_cu_7689a9936thrust24THRUST_300001_SM_1000_NS12placeholders2_2E,(_ZN34_INTERNAL_3394e305_4_k_cu_7689a9936thrust24THRUST_300001_SM_1000_NS3seqE - _ZN34_INTERNAL_3394e305_4_k_cu_7689a9936thrust24THRUST_300001_SM_1000_NS12placeholders2_2E)
_ZN34_INTERNAL_3394e305_4_k_cu_7689a9936thrust24THRUST_300001_SM_1000_NS12placeholders2_2E:
	.zero		1
	.type		_ZN34_INTERNAL_3394e305_4_k_cu_7689a9936thrust24THRUST_300001_SM_1000_NS3seqE,@object
	.size		_ZN34_INTERNAL_3394e305_4_k_cu_7689a9936thrust24THRUST_300001_SM_1000_NS3seqE,(_ZN34_INTERNAL_3394e305_4_k_cu_7689a9934cuda3std3__420unreachable_sentinelE - _ZN34_INTERNAL_3394e305_4_k_cu_7689a9936thrust24THRUST_300001_SM_1000_NS3seqE)
_ZN34_INTERNAL_3394e305_4_k_cu_7689a9936thrust24THRUST_300001_SM_1000_NS3seqE:
	.zero		1
	.type		_ZN34_INTERNAL_3394e305_4_k_cu_7689a9934cuda3std3__420unreachable_sentinelE,@object
	.size		_ZN34_INTERNAL_3394e305_4_k_cu_7689a9934cuda3std3__420unreachable_sentinelE,(_ZN34_INTERNAL_3394e305_4_k_cu_7689a9934cuda3std6ranges3__45__cpo5ssizeE - _ZN34_INTERNAL_3394e305_4_k_cu_7689a9934cuda3std3__420unreachable_sentinelE)
_ZN34_INTERNAL_3394e305_4_k_cu_7689a9934cuda3std3__420unreachable_sentinelE:
	.zero		1
	.type		_ZN34_INTERNAL_3394e305_4_k_cu_7689a9934cuda3std6ranges3__45__cpo5ssizeE,@object
	.size		_ZN34_INTERNAL_3394e305_4_k_cu_7689a9934cuda3std6ranges3__45__cpo5ssizeE,(_ZN34_INTERNAL_3394e305_4_k_cu_7689a9936thrust24THRUST_300001_SM_1000_NS12placeholders2_7E - _ZN34_INTERNAL_3394e305_4_k_cu_7689a9934cuda3std6ranges3__45__cpo5ssizeE)
_ZN34_INTERNAL_3394e305_4_k_cu_7689a9934cuda3std6ranges3__45__cpo5ssizeE:
	.zero		1
	.type		_ZN34_INTERNAL_3394e305_4_k_cu_7689a9936thrust24THRUST_300001_SM_1000_NS12placeholders2_7E,@object
	.size		_ZN34_INTERNAL_3394e305_4_k_cu_7689a9936thrust24THRUST_300001_SM_1000_NS12placeholders2_7E,(_ZN34_INTERNAL_3394e305_4_k_cu_7689a9934cuda3std3__45__cpo4cendE - _ZN34_INTERNAL_3394e305_4_k_cu_7689a9936thrust24THRUST_300001_SM_1000_NS12placeholders2_7E)
_ZN34_INTERNAL_3394e305_4_k_cu_7689a9936thrust24THRUST_300001_SM_1000_NS12placeholders2_7E:
	.zero		1
	.type		_ZN34_INTERNAL_3394e305_4_k_cu_7689a9934cuda3std3__45__cpo4cendE,@object
	.size		_ZN34_INTERNAL_3394e305_4_k_cu_7689a9934cuda3std3__45__cpo4cendE,(_ZN34_INTERNAL_3394e305_4_k_cu_7689a9934cuda3std6ranges3__45__cpo6cbeginE - _ZN34_INTERNAL_3394e305_4_k_cu_7689a9934cuda3std3__45__cpo4cendE)
_ZN34_INTERNAL_3394e305_4_k_cu_7689a9934cuda3std3__45__cpo4cendE:
	.zero		1
	.type		_ZN34_INTERNAL_3394e305_4_k_cu_7689a9934cuda3std6ranges3__45__cpo6cbeginE,@object
	.size		_ZN34_INTERNAL_3394e305_4_k_cu_7689a9934cuda3std6ranges3__45__cpo6cbeginE,(_ZN34_INTERNAL_3394e305_4_k_cu_7689a9936thrust24THRUST_300001_SM_1000_NS8cuda_cub3parE - _ZN34_INTERNAL_3394e305_4_k_cu_7689a9934cuda3std6ranges3__45__cpo6cbeginE)
_ZN34_INTERNAL_3394e305_4_k_cu_7689a9934cuda3std6ranges3__45__cpo6cbeginE:
	.zero		1
	.type		_ZN34_INTERNAL_3394e305_4_k_cu_7689a9936thrust24THRUST_300001_SM_1000_NS8cuda_cub3parE,@object
	.size		_ZN34_INTERNAL_3394e305_4_k_cu_7689a9936thrust24THRUST_300001_SM_1000_NS8cuda_cub3parE,(_ZN34_INTERNAL_3394e305_4_k_cu_7689a9934cuda3std3__45__cpo5crendE - _ZN34_INTERNAL_3394e305_4_k_cu_7689a9936thrust24THRUST_300001_SM_1000_NS8cuda_cub3parE)
_ZN34_INTERNAL_3394e305_4_k_cu_7689a9936thrust24THRUST_300001_SM_1000_NS8cuda_cub3parE:
	.zero		1
	.type		_ZN34_INTERNAL_3394e305_4_k_cu_7689a9934cuda3std3__45__cpo5crendE,@object
	.size		_ZN34_INTERNAL_3394e305_4_k_cu_7689a9934cuda3std3__45__cpo5crendE,(_ZN34_INTERNAL_3394e305_4_k_cu_7689a9934cuda3std6ranges3__45__cpo4prevE - _ZN34_INTERNAL_3394e305_4_k_cu_7689a9934cuda3std3__45__cpo5crendE)
_ZN34_INTERNAL_3394e305_4_k_cu_7689a9934cuda3std3__45__cpo5crendE:
	.zero		1
	.type		_ZN34_INTERNAL_3394e305_4_k_cu_7689a9934cuda3std6ranges3__45__cpo4prevE,@object
	.size		_ZN34_INTERNAL_3394e305_4_k_cu_7689a9934cuda3std6ranges3__45__cpo4prevE,(_ZN34_INTERNAL_3394e305_4_k_cu_7689a9934cuda3std6ranges3__45__cpo9iter_moveE - _ZN34_INTERNAL_3394e305_4_k_cu_7689a9934cuda3std6ranges3__45__cpo4prevE)
_ZN34_INTERNAL_3394e305_4_k_cu_7689a9934cuda3std6ranges3__45__cpo4prevE:
	.zero		1
	.type		_ZN34_INTERNAL_3394e305_4_k_cu_7689a9934cuda3std6ranges3__45__cpo9iter_moveE,@object
	.size		_ZN34_INTERNAL_3394e305_4_k_cu_7689a9934cuda3std6ranges3__45__cpo9iter_moveE,(_ZN34_INTERNAL_3394e305_4_k_cu_7689a9936thrust24THRUST_300001_SM_1000_NS12placeholders2_3E - _ZN34_INTERNAL_3394e305_4_k_cu_7689a9934cuda3std6ranges3__45__cpo9iter_moveE)
_ZN34_INTERNAL_3394e305_4_k_cu_7689a9934cuda3std6ranges3__45__cpo9iter_moveE:
	.zero		1
	.type		_ZN34_INTERNAL_3394e305_4_k_cu_7689a9936thrust24THRUST_300001_SM_1000_NS12placeholders2_3E,@object
	.size		_ZN34_INTERNAL_3394e305_4_k_cu_7689a9936thrust24THRUST_300001_SM_1000_NS12placeholders2_3E,(_ZN34_INTERNAL_3394e305_4_k_cu_7689a9936thrust24THRUST_300001_SM_1000_NS6system6detail10sequential3seqE - _ZN34_INTERNAL_3394e305_4_k_cu_7689a9936thrust24THRUST_300001_SM_1000_NS12placeholders2_3E)
_ZN34_INTERNAL_3394e305_4_k_cu_7689a9936thrust24THRUST_300001_SM_1000_NS12placeholders2_3E:
	.zero		1
	.type		_ZN34_INTERNAL_3394e305_4_k_cu_7689a9936thrust24THRUST_300001_SM_1000_NS6system6detail10sequential3seqE,@object
	.size		_ZN34_INTERNAL_3394e305_4_k_cu_7689a9936thrust24THRUST_300001_SM_1000_NS6system6detail10sequential3seqE,(_ZN34_INTERNAL_3394e305_4_k_cu_7689a9934cuda3std3__419piecewise_constructE - _ZN34_INTERNAL_3394e305_4_k_cu_7689a9936thrust24THRUST_300001_SM_1000_NS6system6detail10sequential3seqE)
_ZN34_INTERNAL_3394e305_4_k_cu_7689a9936thrust24THRUST_300001_SM_1000_NS6system6detail10sequential3seqE:
	.zero		1
	.type		_ZN34_INTERNAL_3394e305_4_k_cu_7689a9934cuda3std3__419piecewise_constructE,@object
	.size		_ZN34_INTERNAL_3394e305_4_k_cu_7689a9934cuda3std3__419piecewise_constructE,(_ZN34_INTERNAL_3394e305_4_k_cu_7689a9934cuda3std6ranges3__45__cpo5cdataE - _ZN34_INTERNAL_3394e305_4_k_cu_7689a9934cuda3std3__419piecewise_constructE)
_ZN34_INTERNAL_3394e305_4_k_cu_7689a9934cuda3std3__419piecewise_constructE:
	.zero		1
	.type		_ZN34_INTERNAL_3394e305_4_k_cu_7689a9934cuda3std6ranges3__45__cpo5cdataE,@object
	.size		_ZN34_INTERNAL_3394e305_4_k_cu_7689a9934cuda3std6ranges3__45__cpo5cdataE,(_ZN34_INTERNAL_3394e305_4_k_cu_7689a9936thrust24THRUST_300001_SM_1000_NS12placeholders2_5E - _ZN34_INTERNAL_3394e305_4_k_cu_7689a9934cuda3std6ranges3__45__cpo5cdataE)
_ZN34_INTERNAL_3394e305_4_k_cu_7689a9934cuda3std6ranges3__45__cpo5cdataE:
	.zero		1
	.type		_ZN34_INTERNAL_3394e305_4_k_cu_7689a9936thrust24THRUST_300001_SM_1000_NS12placeholders2_5E,@object
	.size		_ZN34_INTERNAL_3394e305_4_k_cu_7689a9936thrust24THRUST_300001_SM_1000_NS12placeholders2_5E,(_ZN34_INTERNAL_3394e305_4_k_cu_7689a9934cuda3std3__45__cpo3endE - _ZN34_INTERNAL_3394e305_4_k_cu_7689a9936thrust24THRUST_300001_SM_1000_NS12placeholders2_5E)
_ZN34_INTERNAL_3394e305_4_k_cu_7689a9936thrust24THRUST_300001_SM_1000_NS12placeholders2_5E:
	.zero		1
	.type		_ZN34_INTERNAL_3394e305_4_k_cu_7689a9934cuda3std3__45__cpo3endE,@object
	.size		_ZN34_INTERNAL_3394e305_4_k_cu_7689a9934cuda3std3__45__cpo3endE,(_ZN34_INTERNAL_3394e305_4_k_cu_7689a9934cuda3std6ranges3__45__cpo5beginE - _ZN34_INTERNAL_3394e305_4_k_cu_7689a9934cuda3std3__45__cpo3endE)
_ZN34_INTERNAL_3394e305_4_k_cu_7689a9934cuda3std3__45__cpo3endE:
	.zero		1
	.type		_ZN34_INTERNAL_3394e305_4_k_cu_7689a9934cuda3std6ranges3__45__cpo5beginE,@object
	.size		_ZN34_INTERNAL_3394e305_4_k_cu_7689a9934cuda3std6ranges3__45__cpo5beginE,(_ZN34_INTERNAL_3394e305_4_k_cu_7689a9936thrust24THRUST_300001_SM_1000_NS12placeholders2_9E - _ZN34_INTERNAL_3394e305_4_k_cu_7689a9934cuda3std6ranges3__45__cpo5beginE)
_ZN34_INTERNAL_3394e305_4_k_cu_7689a9934cuda3std6ranges3__45__cpo5beginE:
	.zero		1
	.type		_ZN34_INTERNAL_3394e305_4_k_cu_7689a9936thrust24THRUST_300001_SM_1000_NS12placeholders2_9E,@object
	.size		_ZN34_INTERNAL_3394e305_4_k_cu_7689a9936thrust24THRUST_300001_SM_1000_NS12placeholders2_9E,(_ZN34_INTERNAL_3394e305_4_k_cu_7689a9934cuda3std3__45__cpo4rendE - _ZN34_INTERNAL_3394e305_4_k_cu_7689a9936thrust24THRUST_300001_SM_1000_NS12placeholders2_9E)
_ZN34_INTERNAL_3394e305_4_k_cu_7689a9936thrust24THRUST_300001_SM_1000_NS12placeholders2_9E:
	.zero		1
	.type		_ZN34_INTERNAL_3394e305_4_k_cu_7689a9934cuda3std3__45__cpo4rendE,@object
	.size		_ZN34_INTERNAL_3394e305_4_k_cu_7689a9934cuda3std3__45__cpo4rendE,(_ZN34_INTERNAL_3394e305_4_k_cu_7689a9934cuda3std6ranges3__45__cpo9iter_swapE - _ZN34_INTERNAL_3394e305_4_k_cu_7689a9934cuda3std3__45__cpo4rendE)
_ZN34_INTERNAL_3394e305_4_k_cu_7689a9934cuda3std3__45__cpo4rendE:
	.zero		1
	.type		_ZN34_INTERNAL_3394e305_4_k_cu_7689a9934cuda3std6ranges3__45__cpo9iter_swapE,@object
	.size		_ZN34_INTERNAL_3394e305_4_k_cu_7689a9934cuda3std6ranges3__45__cpo9iter_swapE,(_ZN34_INTERNAL_3394e305_4_k_cu_7689a9934cuda3std3__48unexpectE - _ZN34_INTERNAL_3394e305_4_k_cu_7689a9934cuda3std6ranges3__45__cpo9iter_swapE)
_ZN34_INTERNAL_3394e305_4_k_cu_7689a9934cuda3std6ranges3__45__cpo9iter_swapE:
	.zero		1
	.type		_ZN34_INTERNAL_3394e305_4_k_cu_7689a9934cuda3std3__48unexpectE,@object
	.size		_ZN34_INTERNAL_3394e305_4_k_cu_7689a9934cuda3std3__48unexpectE,(_ZN34_INTERNAL_3394e305_4_k_cu_7689a9936thrust24THRUST_300001_SM_1000_NS12placeholders2_1E - _ZN34_INTERNAL_3394e305_4_k_cu_7689a9934cuda3std3__48unexpectE)
_ZN34_INTERNAL_3394e305_4_k_cu_7689a9934cuda3std3__48unexpectE:
	.zero		1
	.type		_ZN34_INTERNAL_3394e305_4_k_cu_7689a9936thrust24THRUST_300001_SM_1000_NS12placeholders2_1E,@object
	.size		_ZN34_INTERNAL_3394e305_4_k_cu_7689a9936thrust24THRUST_300001_SM_1000_NS12placeholders2_1E,(.L_29 - _ZN34_INTERNAL_3394e305_4_k_cu_7689a9936thrust24THRUST_300001_SM_1000_NS12placeholders2_1E)
_ZN34_INTERNAL_3394e305_4_k_cu_7689a9936thrust24THRUST_300001_SM_1000_NS12placeholders2_1E:
	.zero		1
.L_29:


//--------------------- .nv.constant0._ZN3cub18CUB_300001_SM_10006detail11EmptyKernelIvEEvv --------------------------
	.section	.nv.constant0._ZN3cub18CUB_300001_SM_10006detail11EmptyKernelIvEEvv,"a",@progbits
	.sectionflags	@""
	.align	4
.nv.constant0._ZN3cub18CUB_300001_SM_10006detail11EmptyKernelIvEEvv:
	.zero		896


//--------------------- .nv.constant0._Z9vectoraddPfS_S_ --------------------------
	.section	.nv.constant0._Z9vectoraddPfS_S_,"a",@progbits
	.sectionflags	@""
	.align	4
.nv.constant0._Z9vectoraddPfS_S_:
	.zero		920


//--------------------- SYMBOLS --------------------------

	.type		.nv.reservedSmem.offset0,@object
	.size		.nv.reservedSmem.offset0,0x4
